//
// Generated by NVIDIA NVVM Compiler
//
// Compiler Build ID: CL-36424714
// Cuda compilation tools, release 13.0, V13.0.88
// Based on NVVM 20.0.0
//

.version 9.0
.target sm_100
.address_size 64

	// .globl	_Z17reduce_sum_kernelPKfPfi
.extern .shared .align 16 .b8 sdata[];
.extern .shared .align 16 .b8 temp[];

.visible .entry _Z17reduce_sum_kernelPKfPfi(
	.param .u64 .ptr .align 1 _Z17reduce_sum_kernelPKfPfi_param_0,
	.param .u64 .ptr .align 1 _Z17reduce_sum_kernelPKfPfi_param_1,
	.param .u32 _Z17reduce_sum_kernelPKfPfi_param_2
)
{
	.reg .pred 	%p<7>;
	.reg .b32 	%r<17>;
	.reg .b32 	%f<14>;
	.reg .b64 	%rd<11>;

	ld.param.u64 	%rd3, [_Z17reduce_sum_kernelPKfPfi_param_0];
	ld.param.u64 	%rd2, [_Z17reduce_sum_kernelPKfPfi_param_1];
	ld.param.u32 	%r9, [_Z17reduce_sum_kernelPKfPfi_param_2];
	cvta.to.global.u64 	%rd1, %rd3;
	mov.u32 	%r1, %tid.x;
	mov.u32 	%r2, %ctaid.x;
	mov.u32 	%r16, %ntid.x;
	mul.lo.s32 	%r10, %r16, %r2;
	shl.b32 	%r11, %r10, 1;
	add.s32 	%r4, %r11, %r1;
	setp.ge.u32 	%p1, %r4, %r9;
	mov.f32 	%f13, 0f00000000;
	@%p1 bra 	$L__BB0_2;
	mul.wide.u32 	%rd4, %r4, 4;
	add.s64 	%rd5, %rd1, %rd4;
	ld.global.nc.f32 	%f6, [%rd5];
	add.f32 	%f13, %f6, 0f00000000;
$L__BB0_2:
	add.s32 	%r5, %r4, %r16;
	setp.ge.u32 	%p2, %r5, %r9;
	@%p2 bra 	$L__BB0_4;
	mul.wide.u32 	%rd6, %r5, 4;
	add.s64 	%rd7, %rd1, %rd6;
	ld.global.nc.f32 	%f7, [%rd7];
	add.f32 	%f13, %f13, %f7;
$L__BB0_4:
	shl.b32 	%r12, %r1, 2;
	mov.u32 	%r13, sdata;
	add.s32 	%r6, %r13, %r12;
	st.shared.f32 	[%r6], %f13;
	bar.sync 	0;
	setp.lt.u32 	%p3, %r16, 2;
	@%p3 bra 	$L__BB0_8;
$L__BB0_5:
	shr.u32 	%r8, %r16, 1;
	setp.ge.u32 	%p4, %r1, %r8;
	@%p4 bra 	$L__BB0_7;
	shl.b32 	%r14, %r8, 2;
	add.s32 	%r15, %r6, %r14;
	ld.shared.f32 	%f8, [%r15];
	ld.shared.f32 	%f9, [%r6];
	add.f32 	%f10, %f8, %f9;
	st.shared.f32 	[%r6], %f10;
$L__BB0_7:
	bar.sync 	0;
	setp.gt.u32 	%p5, %r16, 3;
	mov.u32 	%r16, %r8;
	@%p5 bra 	$L__BB0_5;
$L__BB0_8:
	setp.ne.s32 	%p6, %r1, 0;
	@%p6 bra 	$L__BB0_10;
	ld.shared.f32 	%f11, [sdata];
	cvta.to.global.u64 	%rd8, %rd2;
	mul.wide.u32 	%rd9, %r2, 4;
	add.s64 	%rd10, %rd8, %rd9;
	st.global.f32 	[%rd10], %f11;
$L__BB0_10:
	ret;

}
	// .globl	_Z20scan_blelloch_kernelPKfPfi
.visible .entry _Z20scan_blelloch_kernelPKfPfi(
	.param .u64 .ptr .align 1 _Z20scan_blelloch_kernelPKfPfi_param_0,
	.param .u64 .ptr .align 1 _Z20scan_blelloch_kernelPKfPfi_param_1,
	.param .u32 _Z20scan_blelloch_kernelPKfPfi_param_2
)
{
	.reg .pred 	%p<12>;
	.reg .b32 	%r<44>;
	.reg .b32 	%f<11>;
	.reg .b64 	%rd<9>;

	ld.param.u64 	%rd4, [_Z20scan_blelloch_kernelPKfPfi_param_0];
	ld.param.u64 	%rd3, [_Z20scan_blelloch_kernelPKfPfi_param_1];
	ld.param.u32 	%r15, [_Z20scan_blelloch_kernelPKfPfi_param_2];
	cvta.to.global.u64 	%rd5, %rd4;
	mov.u32 	%r1, %tid.x;
	shl.b32 	%r2, %r1, 1;
	or.b32  	%r3, %r2, 1;
	setp.ge.s32 	%p1, %r2, %r15;
	mul.wide.u32 	%rd6, %r2, 4;
	add.s64 	%rd1, %rd5, %rd6;
	shl.b32 	%r16, %r1, 3;
	mov.u32 	%r17, temp;
	add.s32 	%r4, %r17, %r16;
	@%p1 bra 	$L__BB1_2;
	ld.global.nc.f32 	%f1, [%rd1];
	st.shared.f32 	[%r4], %f1;
	bra.uni 	$L__BB1_3;
$L__BB1_2:
	mov.b32 	%r18, 0;
	st.shared.u32 	[%r4], %r18;
$L__BB1_3:
	setp.ge.s32 	%p2, %r3, %r15;
	@%p2 bra 	$L__BB1_5;
	ld.global.nc.f32 	%f2, [%rd1+4];
	st.shared.f32 	[%r4+4], %f2;
	bra.uni 	$L__BB1_6;
$L__BB1_5:
	mov.b32 	%r19, 0;
	st.shared.u32 	[%r4+4], %r19;
$L__BB1_6:
	bar.sync 	0;
	shr.s32 	%r39, %r15, 1;
	setp.lt.s32 	%p3, %r39, 1;
	mov.b32 	%r41, 1;
	@%p3 bra 	$L__BB1_11;
	mov.b32 	%r41, 1;
$L__BB1_8:
	bar.sync 	0;
	setp.ge.s32 	%p4, %r1, %r39;
	@%p4 bra 	$L__BB1_10;
	mul.lo.s32 	%r22, %r41, %r3;
	shl.b32 	%r23, %r22, 2;
	add.s32 	%r25, %r17, %r23;
	ld.shared.f32 	%f3, [%r25+-4];
	shl.b32 	%r26, %r41, 2;
	add.s32 	%r27, %r25, %r26;
	ld.shared.f32 	%f4, [%r27+-4];
	add.f32 	%f5, %f3, %f4;
	st.shared.f32 	[%r27+-4], %f5;
$L__BB1_10:
	shl.b32 	%r41, %r41, 1;
	shr.u32 	%r9, %r39, 1;
	setp.gt.u32 	%p5, %r39, 1;
	mov.u32 	%r39, %r9;
	@%p5 bra 	$L__BB1_8;
$L__BB1_11:
	setp.ne.s32 	%p6, %r1, 0;
	@%p6 bra 	$L__BB1_13;
	shl.b32 	%r28, %r15, 2;
	add.s32 	%r30, %r17, %r28;
	mov.b32 	%r31, 0;
	st.shared.u32 	[%r30+-4], %r31;
$L__BB1_13:
	setp.lt.s32 	%p7, %r15, 2;
	@%p7 bra 	$L__BB1_18;
	mov.b32 	%r42, 1;
$L__BB1_15:
	shr.s32 	%r41, %r41, 1;
	bar.sync 	0;
	setp.ge.s32 	%p8, %r1, %r42;
	@%p8 bra 	$L__BB1_17;
	mul.lo.s32 	%r33, %r41, %r3;
	shl.b32 	%r34, %r33, 2;
	add.s32 	%r36, %r17, %r34;
	ld.shared.f32 	%f6, [%r36+-4];
	shl.b32 	%r37, %r41, 2;
	add.s32 	%r38, %r36, %r37;
	ld.shared.f32 	%f7, [%r38+-4];
	st.shared.f32 	[%r36+-4], %f7;
	add.f32 	%f8, %f6, %f7;
	st.shared.f32 	[%r38+-4], %f8;
$L__BB1_17:
	shl.b32 	%r42, %r42, 1;
	setp.lt.s32 	%p9, %r42, %r15;
	@%p9 bra 	$L__BB1_15;
$L__BB1_18:
	setp.ge.s32 	%p10, %r2, %r15;
	bar.sync 	0;
	cvta.to.global.u64 	%rd7, %rd3;
	add.s64 	%rd2, %rd7, %rd6;
	@%p10 bra 	$L__BB1_20;
	ld.shared.f32 	%f9, [%r4];
	st.global.f32 	[%rd2], %f9;
$L__BB1_20:
	setp.ge.s32 	%p11, %r3, %r15;
	@%p11 bra 	$L__BB1_22;
	ld.shared.f32 	%f10, [%r4+4];
	st.global.f32 	[%rd2+4], %f10;
$L__BB1_22:
	ret;

}


// ===== COMPILED SASS (sm_100) =====

	.target	sm_100

	.elftype	@"ET_EXEC"


//--------------------- .note.nv.tkinfo           --------------------------
	.section	.note.nv.tkinfo,"",@"SHT_NOTE"
	.sectionflags	@"SHF_NOTE_NV_TKINFO"
	.tkinfo
        /*0018*/ 	.word	0x00000002
        /*0030*/ 	.string	""
        /*0030*/ 	.string	"ptxas"
        /*0030*/ 	.string	"Cuda compilation tools, release 13.0, V13.0.88"
        /*0030*/ 	.string	"Build cuda_13.0.r13.0/compiler.36424714_0"
        /*0030*/ 	.string	"-arch sm_100 -m 64 "



//--------------------- .note.nv.cuinfo           --------------------------
	.section	.note.nv.cuinfo,"",@"SHT_NOTE"
	.sectionflags	@"SHF_NOTE_NV_CUINFO"
        /*0018*/ 	.short	0x0002
        /*001a*/ 	.short	0x0064
        /*001c*/ 	.short	0x0082
	.zero		2


//--------------------- .nv.info                  --------------------------
	.section	.nv.info,"",@"SHT_CUDA_INFO"
	.align	4


	//----- nvinfo : EIATTR_REGCOUNT
	.align		4
        /*0000*/ 	.byte	0x04, 0x2f
        /*0002*/ 	.short	(.L_1 - .L_0)
	.align		4
.L_0:
        /*0004*/ 	.word	index@(_Z17reduce_sum_kernelPKfPfi)
        /*0008*/ 	.word	0x00000010


	//----- nvinfo : EIATTR_FRAME_SIZE
	.align		4
.L_1:
        /*000c*/ 	.byte	0x04, 0x11
        /*000e*/ 	.short	(.L_3 - .L_2)
	.align		4
.L_2:
        /*0010*/ 	.word	index@(_Z17reduce_sum_kernelPKfPfi)
        /*0014*/ 	.word	0x00000000


	//----- nvinfo : EIATTR_REGCOUNT
	.align		4
.L_3:
        /*0018*/ 	.byte	0x04, 0x2f
        /*001a*/ 	.short	(.L_5 - .L_4)
	.align		4
.L_4:
        /*001c*/ 	.word	index@(_Z20scan_blelloch_kernelPKfPfi)
        /*0020*/ 	.word	0x0000000d


	//----- nvinfo : EIATTR_FRAME_SIZE
	.align		4
.L_5:
        /*0024*/ 	.byte	0x04, 0x11
        /*0026*/ 	.short	(.L_7 - .L_6)
	.align		4
.L_6:
        /*0028*/ 	.word	index@(_Z20scan_blelloch_kernelPKfPfi)
        /*002c*/ 	.word	0x00000000


	//----- nvinfo : EIATTR_MIN_STACK_SIZE
	.align		4
.L_7:
        /*0030*/ 	.byte	0x04, 0x12
        /*0032*/ 	.short	(.L_9 - .L_8)
	.align		4
.L_8:
        /*0034*/ 	.word	index@(_Z20scan_blelloch_kernelPKfPfi)
        /*0038*/ 	.word	0x00000000


	//----- nvinfo : EIATTR_MIN_STACK_SIZE
	.align		4
.L_9:
        /*003c*/ 	.byte	0x04, 0x12
        /*003e*/ 	.short	(.L_11 - .L_10)
	.align		4
.L_10:
        /*0040*/ 	.word	index@(_Z17reduce_sum_kernelPKfPfi)
        /*0044*/ 	.word	0x00000000
.L_11:


//--------------------- .nv.compat                --------------------------
	.section	.nv.compat,"",@"SHT_CUDA_COMPAT_INFO"
	.align	4
        /*0000*/ 	.byte	0x02, 0x09, 0x00, 0x00, 0x02, 0x02, 0x01, 0x00, 0x02, 0x05, 0x05, 0x00, 0x03, 0x07, 0x01, 0x01
        /*0010*/ 	.byte	0x02, 0x03, 0x00, 0x00, 0x02, 0x06, 0x01, 0x00, 0x04, 0x0b, 0x08, 0x00, 0x09, 0x00, 0x00, 0x00
        /*0020*/ 	.byte	0x00, 0x00, 0x00, 0x00


//--------------------- .nv.info._Z20scan_blelloch_kernelPKfPfi --------------------------
	.section	.nv.info._Z20scan_blelloch_kernelPKfPfi,"",@"SHT_CUDA_INFO"
	.sectionflags	@""
	.align	4


	//----- nvinfo : EIATTR_CUDA_API_VERSION
	.align		4
        /*0000*/ 	.byte	0x04, 0x37
        /*0002*/ 	.short	(.L_13 - .L_12)
.L_12:
        /*0004*/ 	.word	0x00000082


	//----- nvinfo : EIATTR_KPARAM_INFO
	.align		4
.L_13:
        /*0008*/ 	.byte	0x04, 0x17
        /*000a*/ 	.short	(.L_15 - .L_14)
.L_14:
        /*000c*/ 	.word	0x00000000
        /*0010*/ 	.short	0x0002
        /*0012*/ 	.short	0x0010
        /*0014*/ 	.byte	0x00, 0xf0, 0x11, 0x00


	//----- nvinfo : EIATTR_KPARAM_INFO
	.align		4
.L_15:
        /*0018*/ 	.byte	0x04, 0x17
        /*001a*/ 	.short	(.L_17 - .L_16)
.L_16:
        /*001c*/ 	.word	0x00000000
        /*0020*/ 	.short	0x0001
        /*0022*/ 	.short	0x0008
        /*0024*/ 	.byte	0x00, 0xf5, 0x21, 0x00


	//----- nvinfo : EIATTR_KPARAM_INFO
	.align		4
.L_17:
        /*0028*/ 	.byte	0x04, 0x17
        /*002a*/ 	.short	(.L_19 - .L_18)
.L_18:
        /*002c*/ 	.word	0x00000000
        /*0030*/ 	.short	0x0000
        /*0032*/ 	.short	0x0000
        /*0034*/ 	.byte	0x00, 0xf5, 0x21, 0x00


	//----- nvinfo : EIATTR_SPARSE_MMA_MASK
	.align		4
.L_19:
        /*0038*/ 	.byte	0x03, 0x50
        /*003a*/ 	.short	0x0000


	//----- nvinfo : EIATTR_MAXREG_COUNT
	.align		4
        /*003c*/ 	.byte	0x03, 0x1b
        /*003e*/ 	.short	0x00ff


	//----- nvinfo : EIATTR_NUM_BARRIERS
	.align		4
        /*0040*/ 	.byte	0x02, 0x4c
        /*0042*/ 	.byte	0x01
	.zero		1


	//----- nvinfo : EIATTR_MERCURY_ISA_VERSION
	.align		4
        /*0044*/ 	.byte	0x03, 0x5f
        /*0046*/ 	.short	0x0101


	//----- nvinfo : EIATTR_VRC_CTA_INIT_COUNT
	.align		4
        /*0048*/ 	.byte	0x02, 0x4a
	.zero		1
	.zero		1


	//----- nvinfo : EIATTR_EXIT_INSTR_OFFSETS
	.align		4
        /*004c*/ 	.byte	0x04, 0x1c
        /*004e*/ 	.short	(.L_21 - .L_20)


	//   ....[0]....
.L_20:
        /*0050*/ 	.word	0x00000450


	//   ....[1]....
        /*0054*/ 	.word	0x00000480


	//----- nvinfo : EIATTR_CBANK_PARAM_SIZE
	.align		4
.L_21:
        /*0058*/ 	.byte	0x03, 0x19
        /*005a*/ 	.short	0x0014


	//----- nvinfo : EIATTR_PARAM_CBANK
	.align		4
        /*005c*/ 	.byte	0x04, 0x0a
        /*005e*/ 	.short	(.L_23 - .L_22)
	.align		4
.L_22:
        /*0060*/ 	.word	index@(.nv.constant0._Z20scan_blelloch_kernelPKfPfi)
        /*0064*/ 	.short	0x0380
        /*0066*/ 	.short	0x0014


	//----- nvinfo : EIATTR_SW_WAR
	.align		4
.L_23:
        /*0068*/ 	.byte	0x04, 0x36
        /*006a*/ 	.short	(.L_25 - .L_24)
.L_24:
        /*006c*/ 	.word	0x00000008
.L_25:


//--------------------- .nv.info._Z17reduce_sum_kernelPKfPfi --------------------------
	.section	.nv.info._Z17reduce_sum_kernelPKfPfi,"",@"SHT_CUDA_INFO"
	.sectionflags	@""
	.align	4


	//----- nvinfo : EIATTR_CUDA_API_VERSION
	.align		4
        /*0000*/ 	.byte	0x04, 0x37
        /*0002*/ 	.short	(.L_27 - .L_26)
.L_26:
        /*0004*/ 	.word	0x00000082


	//----- nvinfo : EIATTR_KPARAM_INFO
	.align		4
.L_27:
        /*0008*/ 	.byte	0x04, 0x17
        /*000a*/ 	.short	(.L_29 - .L_28)
.L_28:
        /*000c*/ 	.word	0x00000000
        /*0010*/ 	.short	0x0002
        /*0012*/ 	.short	0x0010
        /*0014*/ 	.byte	0x00, 0xf0, 0x11, 0x00


	//----- nvinfo : EIATTR_KPARAM_INFO
	.align		4
.L_29:
        /*0018*/ 	.byte	0x04, 0x17
        /*001a*/ 	.short	(.L_31 - .L_30)
.L_30:
        /*001c*/ 	.word	0x00000000
        /*0020*/ 	.short	0x0001
        /*0022*/ 	.short	0x0008
        /*0024*/ 	.byte	0x00, 0xf5, 0x21, 0x00


	//----- nvinfo : EIATTR_KPARAM_INFO
	.align		4
.L_31:
        /*0028*/ 	.byte	0x04, 0x17
        /*002a*/ 	.short	(.L_33 - .L_32)
.L_32:
        /*002c*/ 	.word	0x00000000
        /*0030*/ 	.short	0x0000
        /*0032*/ 	.short	0x0000
        /*0034*/ 	.byte	0x00, 0xf5, 0x21, 0x00


	//----- nvinfo : EIATTR_SPARSE_MMA_MASK
	.align		4
.L_33:
        /*0038*/ 	.byte	0x03, 0x50
        /*003a*/ 	.short	0x0000


	//----- nvinfo : EIATTR_MAXREG_COUNT
	.align		4
        /*003c*/ 	.byte	0x03, 0x1b
        /*003e*/ 	.short	0x00ff


	//----- nvinfo : EIATTR_NUM_BARRIERS
	.align		4
        /*0040*/ 	.byte	0x02, 0x4c
        /*0042*/ 	.byte	0x01
	.zero		1


	//----- nvinfo : EIATTR_MERCURY_ISA_VERSION
	.align		4
        /*0044*/ 	.byte	0x03, 0x5f
        /*0046*/ 	.short	0x0101


	//----- nvinfo : EIATTR_VRC_CTA_INIT_COUNT
	.align		4
        /*0048*/ 	.byte	0x02, 0x4a
	.zero		1
	.zero		1


	//----- nvinfo : EIATTR_EXIT_INSTR_OFFSETS
	.align		4
        /*004c*/ 	.byte	0x04, 0x1c
        /*004e*/ 	.short	(.L_35 - .L_34)


	//   ....[0]....
.L_34:
        /*0050*/ 	.word	0x00000290


	//   ....[1]....
        /*0054*/ 	.word	0x00000310


	//----- nvinfo : EIATTR_CBANK_PARAM_SIZE
	.align		4
.L_35:
        /*0058*/ 	.byte	0x03, 0x19
        /*005a*/ 	.short	0x0014


	//----- nvinfo : EIATTR_PARAM_CBANK
	.align		4
        /*005c*/ 	.byte	0x04, 0x0a
        /*005e*/ 	.short	(.L_37 - .L_36)
	.align		4
.L_36:
        /*0060*/ 	.word	index@(.nv.constant0._Z17reduce_sum_kernelPKfPfi)
        /*0064*/ 	.short	0x0380
        /*0066*/ 	.short	0x0014


	//----- nvinfo : EIATTR_SW_WAR
	.align		4
.L_37:
        /*0068*/ 	.byte	0x04, 0x36
        /*006a*/ 	.short	(.L_39 - .L_38)
.L_38:
        /*006c*/ 	.word	0x00000008
.L_39:


//--------------------- .nv.callgraph             --------------------------
	.section	.nv.callgraph,"",@"SHT_CUDA_CALLGRAPH"
	.align	4
	.sectionentsize	8
	.align		4
        /*0000*/ 	.word	0x00000000
	.align		4
        /*0004*/ 	.word	0xffffffff
	.align		4
        /*0008*/ 	.word	0x00000000
	.align		4
        /*000c*/ 	.word	0xfffffffe
	.align		4
        /*0010*/ 	.word	0x00000000
	.align		4
        /*0014*/ 	.word	0xfffffffd
	.align		4
        /*0018*/ 	.word	0x00000000
	.align		4
        /*001c*/ 	.word	0xfffffffc


//--------------------- .text._Z20scan_blelloch_kernelPKfPfi --------------------------
	.section	.text._Z20scan_blelloch_kernelPKfPfi,"ax",@progbits
	.align	128
        .global         _Z20scan_blelloch_kernelPKfPfi
        .type           _Z20scan_blelloch_kernelPKfPfi,@function
        .size           _Z20scan_blelloch_kernelPKfPfi,(.L_x_8 - _Z20scan_blelloch_kernelPKfPfi)
        .other          _Z20scan_blelloch_kernelPKfPfi,@"STO_CUDA_ENTRY STV_DEFAULT"
_Z20scan_blelloch_kernelPKfPfi:
.text._Z20scan_blelloch_kernelPKfPfi:
[----:B------:R-:W-:Y:S01]  /*0000*/  LDC R1, c[0x0][0x37c] ;  /* 0x0000df00ff017b82 */ /* 0x000fe20000000800 */
[----:B------:R-:W0:Y:S01]  /*0010*/  S2R R10, SR_TID.X ;  /* 0x00000000000a7919 */ /* 0x000e220000002100 */
[----:B------:R-:W1:Y:S06]  /*0020*/  LDCU UR6, c[0x0][0x390] ;  /* 0x00007200ff0677ac */ /* 0x000e6c0008000800 */
[----:B------:R-:W2:Y:S01]  /*0030*/  LDC.64 R2, c[0x0][0x380] ;  /* 0x0000e000ff027b82 */ /* 0x000ea20000000a00 */
[----:B------:R-:W3:Y:S07]  /*0040*/  LDCU.64 UR8, c[0x0][0x358] ;  /* 0x00006b00ff0877ac */ /* 0x000eee0008000a00 */
[----:B------:R-:W4:Y:S08]  /*0050*/  S2UR UR5, SR_CgaCtaId ;  /* 0x00000000000579c3 */ /* 0x000f300000008800 */
[----:B------:R-:W5:Y:S01]  /*0060*/  LDC R8, c[0x0][0x390] ;  /* 0x0000e400ff087b82 */ /* 0x000f620000000800 */
[----:B0-----:R-:W-:-:S04]  /*0070*/  IMAD.SHL.U32 R5, R10, 0x2, RZ ;  /* 0x000000020a057824 */ /* 0x001fc800078e00ff */
[C---:B------:R-:W-:Y:S01]  /*0080*/  VIADD R0, R5.reuse, 0x1 ;  /* 0x0000000105007836 */ /* 0x040fe20000000000 */
[C---:B-1----:R-:W-:Y:S01]  /*0090*/  ISETP.GE.AND P2, PT, R5.reuse, UR6, PT ;  /* 0x0000000605007c0c */ /* 0x042fe2000bf46270 */
[----:B--2---:R-:W-:-:S03]  /*00a0*/  IMAD.WIDE.U32 R2, R5, 0x4, R2 ;  /* 0x0000000405027825 */ /* 0x004fc600078e0002 */
[----:B------:R-:W-:-:S09]  /*00b0*/  ISETP.GE.AND P3, PT, R0, UR6, PT ;  /* 0x0000000600007c0c */ /* 0x000fd2000bf66270 */
[----:B---3--:R-:W2:Y:S04]  /*00c0*/  @!P2 LDG.E.CONSTANT R7, desc[UR8][R2.64] ;  /* 0x000000080207a981 */ /* 0x008ea8000c1e9900 */
[----:B------:R0:W3:Y:S01]  /*00d0*/  @!P3 LDG.E.CONSTANT R9, desc[UR8][R2.64+0x4] ;  /* 0x000004080209b981 */ /* 0x0000e2000c1e9900 */
[----:B------:R-:W-:Y:S01]  /*00e0*/  UMOV UR4, 0x400 ;  /* 0x0000040000047882 */ /* 0x000fe20000000000 */
[----:B------:R-:W-:Y:S01]  /*00f0*/  ISETP.NE.AND P0, PT, R10, RZ, PT ;  /* 0x000000ff0a00720c */ /* 0x000fe20003f05270 */
[----:B----4-:R-:W-:Y:S01]  /*0100*/  ULEA UR4, UR5, UR4, 0x18 ;  /* 0x0000000405047291 */ /* 0x010fe2000f8ec0ff */
[----:B-----5:R-:W-:Y:S01]  /*0110*/  ISETP.GE.AND P1, PT, R8, 0x2, PT ;  /* 0x000000020800780c */ /* 0x020fe20003f26270 */
[----:B------:R-:W-:-:S04]  /*0120*/  USHF.R.S32.HI UR5, URZ, 0x1, UR6 ;  /* 0x00000001ff057899 */ /* 0x000fc80008011406 */
[----:B------:R-:W-:Y:S01]  /*0130*/  LEA R4, R10, UR4, 0x3 ;  /* 0x000000040a047c11 */ /* 0x000fe2000f8e18ff */
[----:B------:R-:W-:Y:S01]  /*0140*/  UISETP.GE.AND UP0, UPT, UR5, 0x1, UPT ;  /* 0x000000010500788c */ /* 0x000fe2000bf06270 */
[----:B0-----:R-:W-:-:S03]  /*0150*/  IMAD.MOV.U32 R3, RZ, RZ, 0x1 ;  /* 0x00000001ff037424 */ /* 0x001fc600078e00ff */
[----:B--2---:R0:W-:Y:S04]  /*0160*/  @!P2 STS [R4], R7 ;  /* 0x000000070400a388 */ /* 0x0041e80000000800 */
[----:B---3--:R0:W-:Y:S04]  /*0170*/  @!P3 STS [R4+0x4], R9 ;  /* 0x000004090400b388 */ /* 0x0081e80000000800 */
[----:B------:R0:W-:Y:S04]  /*0180*/  @P2 STS [R4], RZ ;  /* 0x000000ff04002388 */ /* 0x0001e80000000800 */
[----:B------:R0:W-:Y:S01]  /*0190*/  @P3 STS [R4+0x4], RZ ;  /* 0x000004ff04003388 */ /* 0x0001e20000000800 */
[----:B------:R-:W-:Y:S06]  /*01a0*/  BAR.SYNC.DEFER_BLOCKING 0x0 ;  /* 0x0000000000007b1d */ /* 0x000fec0000010000 */
[----:B------:R-:W-:Y:S05]  /*01b0*/  BRA.U !UP0, `(.L_x_0) ;  /* 0x00000001083c7547 */ /* 0x000fea000b800000 */
[----:B------:R-:W-:-:S07]  /*01c0*/  IMAD.MOV.U32 R3, RZ, RZ, 0x1 ;  /* 0x00000001ff037424 */ /* 0x000fce00078e00ff */
.L_x_1:
[----:B------:R-:W-:Y:S01]  /*01d0*/  BAR.SYNC.DEFER_BLOCKING 0x0 ;  /* 0x0000000000007b1d */ /* 0x000fe20000010000 */
[----:B------:R-:W-:Y:S01]  /*01e0*/  ISETP.GE.AND P2, PT, R10, UR5, PT ;  /* 0x000000050a007c0c */ /* 0x000fe2000bf46270 */
[----:B------:R-:W-:Y:S02]  /*01f0*/  UISETP.GT.U32.AND UP0, UPT, UR5, 0x1, UPT ;  /* 0x000000010500788c */ /* 0x000fe4000bf04070 */
[----:B------:R-:W-:-:S07]  /*0200*/  USHF.R.U32.HI UR6, URZ, 0x1, UR5 ;  /* 0x00000001ff067899 */ /* 0x000fce0008011605 */
[----:B------:R-:W-:-:S03]  /*0210*/  UMOV UR5, UR6 ;  /* 0x0000000600057c82 */ /* 0x000fc60008000000 */
[----:B------:R-:W-:-:S05]  /*0220*/  @!P2 IMAD R2, R0, R3, RZ ;  /* 0x000000030002a224 */ /* 0x000fca00078e02ff */
[----:B------:R-:W-:-:S05]  /*0230*/  @!P2 LEA R2, R2, UR4, 0x2 ;  /* 0x000000040202ac11 */ /* 0x000fca000f8e10ff */
[C---:B-1----:R-:W-:Y:S02]  /*0240*/  @!P2 IMAD R6, R3.reuse, 0x4, R2 ;  /* 0x000000040306a824 */ /* 0x042fe400078e0202 */
[----:B------:R-:W-:Y:S01]  /*0250*/  @!P2 LDS R2, [R2+-0x4] ;  /* 0xfffffc000202a984 */ /* 0x000fe20000000800 */
[----:B------:R-:W-:-:S03]  /*0260*/  IMAD.SHL.U32 R3, R3, 0x2, RZ ;  /* 0x0000000203037824 */ /* 0x000fc600078e00ff */
[----:B0-----:R-:W0:Y:S02]  /*0270*/  @!P2 LDS R7, [R6+-0x4] ;  /* 0xfffffc000607a984 */ /* 0x001e240000000800 */
[----:B0-----:R-:W-:-:S05]  /*0280*/  @!P2 FADD R7, R2, R7 ;  /* 0x000000070207a221 */ /* 0x001fca0000000000 */
[----:B------:R1:W-:Y:S01]  /*0290*/  @!P2 STS [R6+-0x4], R7 ;  /* 0xfffffc070600a388 */ /* 0x0003e20000000800 */
[----:B------:R-:W-:Y:S05]  /*02a0*/  BRA.U UP0, `(.L_x_1) ;  /* 0xfffffffd00c87547 */ /* 0x000fea000b83ffff */
.L_x_0:
[----:B------:R-:W-:-:S05]  /*02b0*/  @!P0 LEA R2, R8, UR4, 0x2 ;  /* 0x0000000408028c11 */ /* 0x000fca000f8e10ff */
[----:B------:R2:W-:Y:S01]  /*02c0*/  @!P0 STS [R2+-0x4], RZ ;  /* 0xfffffcff02008388 */ /* 0x0005e20000000800 */
[----:B------:R-:W-:Y:S05]  /*02d0*/  @!P1 BRA `(.L_x_2) ;  /* 0x0000000000409947 */ /* 0x000fea0003800000 */
[----:B------:R-:W3:Y:S01]  /*02e0*/  LDC R8, c[0x0][0x390] ;  /* 0x0000e400ff087b82 */ /* 0x000ee20000000800 */
[----:B------:R-:W-:-:S05]  /*02f0*/  UMOV UR5, 0x1 ;  /* 0x0000000100057882 */ /* 0x000fca0000000000 */
.L_x_3:
[----:B------:R-:W-:Y:S01]  /*0300*/  BAR.SYNC.DEFER_BLOCKING 0x0 ;  /* 0x0000000000007b1d */ /* 0x000fe20000010000 */
[----:B------:R-:W-:Y:S01]  /*0310*/  ISETP.GE.AND P0, PT, R10, UR5, PT ;  /* 0x000000050a007c0c */ /* 0x000fe2000bf06270 */
[----:B------:R-:W-:Y:S01]  /*0320*/  USHF.L.U32 UR5, UR5, 0x1, URZ ;  /* 0x0000000105057899 */ /* 0x000fe200080006ff */
[----:B------:R-:W-:-:S11]  /*0330*/  SHF.R.S32.HI R3, RZ, 0x1, R3 ;  /* 0x00000001ff037819 */ /* 0x000fd60000011403 */
[----:B--2---:R-:W-:-:S05]  /*0340*/  @!P0 IMAD R2, R0, R3, RZ ;  /* 0x0000000300028224 */ /* 0x004fca00078e02ff */
[----:B------:R-:W-:-:S05]  /*0350*/  @!P0 LEA R2, R2, UR4, 0x2 ;  /* 0x0000000402028c11 */ /* 0x000fca000f8e10ff */
[----:B01----:R-:W-:Y:S01]  /*0360*/  @!P0 IMAD R7, R3, 0x4, R2 ;  /* 0x0000000403078824 */ /* 0x003fe200078e0202 */
[----:B------:R-:W-:Y:S04]  /*0370*/  @!P0 LDS R6, [R2+-0x4] ;  /* 0xfffffc0002068984 */ /* 0x000fe80000000800 */
[----:B------:R-:W0:Y:S02]  /*0380*/  @!P0 LDS R9, [R7+-0x4] ;  /* 0xfffffc0007098984 */ /* 0x000e240000000800 */
[----:B0-----:R-:W-:Y:S02]  /*0390*/  @!P0 FADD R6, R6, R9 ;  /* 0x0000000906068221 */ /* 0x001fe40000000000 */
[----:B------:R4:W-:Y:S04]  /*03a0*/  @!P0 STS [R2+-0x4], R9 ;  /* 0xfffffc0902008388 */ /* 0x0009e80000000800 */
[----:B------:R4:W-:Y:S01]  /*03b0*/  @!P0 STS [R7+-0x4], R6 ;  /* 0xfffffc0607008388 */ /* 0x0009e20000000800 */
[----:B---3--:R-:W-:-:S13]  /*03c0*/  ISETP.LE.AND P0, PT, R8, UR5, PT ;  /* 0x0000000508007c0c */ /* 0x008fda000bf03270 */
[----:B----4-:R-:W-:Y:S05]  /*03d0*/  @!P0 BRA `(.L_x_3) ;  /* 0xfffffffc00c88947 */ /* 0x010fea000383ffff */
.L_x_2:
[----:B------:R-:W-:Y:S01]  /*03e0*/  BAR.SYNC.DEFER_BLOCKING 0x0 ;  /* 0x0000000000007b1d */ /* 0x000fe20000010000 */
[-C--:B------:R-:W-:Y:S02]  /*03f0*/  ISETP.GE.AND P0, PT, R5, R8.reuse, PT ;  /* 0x000000080500720c */ /* 0x080fe40003f06270 */
[----:B------:R-:W-:-:S05]  /*0400*/  ISETP.GE.AND P1, PT, R0, R8, PT ;  /* 0x000000080000720c */ /* 0x000fca0003f26270 */
[----:B--2---:R-:W2:Y:S06]  /*0410*/  LDC.64 R2, c[0x0][0x388] ;  /* 0x0000e200ff027b82 */ /* 0x004eac0000000a00 */
[----:B01----:R-:W0:Y:S01]  /*0420*/  @!P0 LDS R7, [R4] ;  /* 0x0000000004078984 */ /* 0x003e220000000800 */
[----:B--2---:R-:W-:-:S05]  /*0430*/  IMAD.WIDE.U32 R2, R5, 0x4, R2 ;  /* 0x0000000405027825 */ /* 0x004fca00078e0002 */
[----:B0-----:R0:W-:Y:S01]  /*0440*/  @!P0 STG.E desc[UR8][R2.64], R7 ;  /* 0x0000000702008986 */ /* 0x0011e2000c101908 */
[----:B------:R-:W-:Y:S05]  /*0450*/  @P1 EXIT ;  /* 0x000000000000194d */ /* 0x000fea0003800000 */
[----:B------:R-:W1:Y:S04]  /*0460*/  LDS R5, [R4+0x4] ;  /* 0x0000040004057984 */ /* 0x000e680000000800 */
[----:B-1----:R-:W-:Y:S01]  /*0470*/  STG.E desc[UR8][R2.64+0x4], R5 ;  /* 0x0000040502007986 */ /* 0x002fe2000c101908 */
[----:B------:R-:W-:Y:S05]  /*0480*/  EXIT ;  /* 0x000000000000794d */ /* 0x000fea0003800000 */
.L_x_4:
[----:B------:R-:W-:-:S00]  /*0490*/  BRA `(.L_x_4) ;  /* 0xfffffffc00fc7947 */ /* 0x000fc0000383ffff */
[----:B------:R-:W-:-:S00]  /*04a0*/  NOP ;  /* 0x0000000000007918 */ /* 0x000fc00000000000 */
        /* <DEDUP_REMOVED lines=13> */
.L_x_8:


//--------------------- .text._Z17reduce_sum_kernelPKfPfi --------------------------
	.section	.text._Z17reduce_sum_kernelPKfPfi,"ax",@progbits
	.align	128
        .global         _Z17reduce_sum_kernelPKfPfi
        .type           _Z17reduce_sum_kernelPKfPfi,@function
        .size           _Z17reduce_sum_kernelPKfPfi,(.L_x_9 - _Z17reduce_sum_kernelPKfPfi)
        .other          _Z17reduce_sum_kernelPKfPfi,@"STO_CUDA_ENTRY STV_DEFAULT"
_Z17reduce_sum_kernelPKfPfi:
.text._Z17reduce_sum_kernelPKfPfi:
[----:B------:R-:W-:Y:S01]  /*0000*/  LDC R1, c[0x0][0x37c] ;  /* 0x0000df00ff017b82 */ /* 0x000fe20000000800 */
[----:B------:R-:W0:Y:S01]  /*0010*/  S2R R11, SR_CTAID.X ;  /* 0x00000000000b7919 */ /* 0x000e220000002500 */
[----:B------:R-:W0:Y:S01]  /*0020*/  LDCU UR4, c[0x0][0x360] ;  /* 0x00006c00ff0477ac */ /* 0x000e220008000800 */
[----:B------:R-:W1:Y:S01]  /*0030*/  S2R R9, SR_TID.X ;  /* 0x0000000000097919 */ /* 0x000e620000002100 */
[----:B------:R-:W2:Y:S01]  /*0040*/  LDCU UR5, c[0x0][0x390] ;  /* 0x00007200ff0577ac */ /* 0x000ea20008000800 */
[----:B------:R-:W3:Y:S01]  /*0050*/  LDCU.64 UR6, c[0x0][0x358] ;  /* 0x00006b00ff0677ac */ /* 0x000ee20008000a00 */
[----:B0-----:R-:W-:-:S04]  /*0060*/  IMAD R0, R11, UR4, RZ ;  /* 0x000000040b007c24 */ /* 0x001fc8000f8e02ff */
[----:B-1----:R-:W-:Y:S02]  /*0070*/  IMAD R7, R0, 0x2, R9 ;  /* 0x0000000200077824 */ /* 0x002fe400078e0209 */
[----:B------:R-:W-:-:S03]  /*0080*/  IMAD.U32 R0, RZ, RZ, UR4 ;  /* 0x00000004ff007e24 */ /* 0x000fc6000f8e00ff */
[C---:B--2---:R-:W-:Y:S02]  /*0090*/  ISETP.GE.U32.AND P0, PT, R7.reuse, UR5, PT ;  /* 0x0000000507007c0c */ /* 0x044fe4000bf06070 */
[----:B------:R-:W-:-:S04]  /*00a0*/  IADD3 R13, PT, PT, R7, R0, RZ ;  /* 0x00000000070d7210 */ /* 0x000fc80007ffe0ff */
[----:B------:R-:W-:-:S07]  /*00b0*/  ISETP.GE.U32.AND P1, PT, R13, UR5, PT ;  /* 0x000000050d007c0c */ /* 0x000fce000bf26070 */
[----:B------:R-:W0:Y:S08]  /*00c0*/  @!P0 LDC.64 R2, c[0x0][0x380] ;  /* 0x0000e000ff028b82 */ /* 0x000e300000000a00 */
[----:B------:R-:W1:Y:S01]  /*00d0*/  @!P1 LDC.64 R4, c[0x0][0x380] ;  /* 0x0000e000ff049b82 */ /* 0x000e620000000a00 */
[----:B0-----:R-:W-:-:S06]  /*00e0*/  @!P0 IMAD.WIDE.U32 R2, R7, 0x4, R2 ;  /* 0x0000000407028825 */ /* 0x001fcc00078e0002 */
[----:B---3--:R-:W2:Y:S01]  /*00f0*/  @!P0 LDG.E.CONSTANT R2, desc[UR6][R2.64] ;  /* 0x0000000602028981 */ /* 0x008ea2000c1e9900 */
[----:B-1----:R-:W-:-:S06]  /*0100*/  @!P1 IMAD.WIDE.U32 R4, R13, 0x4, R4 ;  /* 0x000000040d049825 */ /* 0x002fcc00078e0004 */
[----:B------:R-:W3:Y:S01]  /*0110*/  @!P1 LDG.E.CONSTANT R5, desc[UR6][R4.64] ;  /* 0x0000000604059981 */ /* 0x000ee2000c1e9900 */
[----:B------:R-:W0:Y:S01]  /*0120*/  S2UR UR5, SR_CgaCtaId ;  /* 0x00000000000579c3 */ /* 0x000e220000008800 */
[----:B------:R-:W-:Y:S01]  /*0130*/  IMAD.MOV.U32 R6, RZ, RZ, RZ ;  /* 0x000000ffff067224 */ /* 0x000fe200078e00ff */
[----:B------:R-:W-:Y:S02]  /*0140*/  UMOV UR4, 0x400 ;  /* 0x0000040000047882 */ /* 0x000fe40000000000 */
[----:B0-----:R-:W-:-:S06]  /*0150*/  ULEA UR4, UR5, UR4, 0x18 ;  /* 0x0000000405047291 */ /* 0x001fcc000f8ec0ff */
[----:B------:R-:W-:Y:S01]  /*0160*/  LEA R7, R9, UR4, 0x2 ;  /* 0x0000000409077c11 */ /* 0x000fe2000f8e10ff */
[----:B--2---:R-:W-:Y:S01]  /*0170*/  @!P0 FADD R6, RZ, R2 ;  /* 0x00000002ff068221 */ /* 0x004fe20000000000 */
[----:B------:R-:W-:-:S03]  /*0180*/  ISETP.GE.U32.AND P0, PT, R0, 0x2, PT ;  /* 0x000000020000780c */ /* 0x000fc60003f06070 */
[----:B---3--:R-:W-:Y:S01]  /*0190*/  @!P1 FADD R6, R6, R5 ;  /* 0x0000000506069221 */ /* 0x008fe20000000000 */
[----:B------:R-:W-:-:S04]  /*01a0*/  ISETP.NE.AND P1, PT, R9, RZ, PT ;  /* 0x000000ff0900720c */ /* 0x000fc80003f25270 */
[----:B------:R0:W-:Y:S01]  /*01b0*/  STS [R7], R6 ;  /* 0x0000000607007388 */ /* 0x0001e20000000800 */
[----:B------:R-:W-:Y:S06]  /*01c0*/  BAR.SYNC.DEFER_BLOCKING 0x0 ;  /* 0x0000000000007b1d */ /* 0x000fec0000010000 */
[----:B------:R-:W-:Y:S05]  /*01d0*/  @!P0 BRA `(.L_x_5) ;  /* 0x00000000002c8947 */ /* 0x000fea0003800000 */
.L_x_6:
[----:B0-----:R-:W-:-:S04]  /*01e0*/  SHF.R.U32.HI R6, RZ, 0x1, R0 ;  /* 0x00000001ff067819 */ /* 0x001fc80000011600 */
[----:B------:R-:W-:-:S13]  /*01f0*/  ISETP.GE.U32.AND P0, PT, R9, R6, PT ;  /* 0x000000060900720c */ /* 0x000fda0003f06070 */
[----:B------:R-:W-:Y:S01]  /*0200*/  @!P0 LEA R2, R6, R7, 0x2 ;  /* 0x0000000706028211 */ /* 0x000fe200078e10ff */
[----:B------:R-:W-:Y:S05]  /*0210*/  @!P0 LDS R3, [R7] ;  /* 0x0000000007038984 */ /* 0x000fea0000000800 */
[----:B------:R-:W0:Y:S02]  /*0220*/  @!P0 LDS R2, [R2] ;  /* 0x0000000002028984 */ /* 0x000e240000000800 */
[----:B0-----:R-:W-:-:S05]  /*0230*/  @!P0 FADD R4, R2, R3 ;  /* 0x0000000302048221 */ /* 0x001fca0000000000 */
[----:B------:R1:W-:Y:S01]  /*0240*/  @!P0 STS [R7], R4 ;  /* 0x0000000407008388 */ /* 0x0003e20000000800 */
[----:B------:R-:W-:Y:S01]  /*0250*/  BAR.SYNC.DEFER_BLOCKING 0x0 ;  /* 0x0000000000007b1d */ /* 0x000fe20000010000 */
[----:B------:R-:W-:Y:S02]  /*0260*/  ISETP.GT.U32.AND P0, PT, R0, 0x3, PT ;  /* 0x000000030000780c */ /* 0x000fe40003f04070 */
[----:B------:R-:W-:-:S11]  /*0270*/  MOV R0, R6 ;  /* 0x0000000600007202 */ /* 0x000fd60000000f00 */
[----:B-1----:R-:W-:Y:S05]  /*0280*/  @P0 BRA `(.L_x_6) ;  /* 0xfffffffc00d40947 */ /* 0x002fea000383ffff */
.L_x_5:
[----:B------:R-:W-:Y:S05]  /*0290*/  @P1 EXIT ;  /* 0x000000000000194d */ /* 0x000fea0003800000 */
[----:B------:R-:W1:Y:S01]  /*02a0*/  S2UR UR5, SR_CgaCtaId ;  /* 0x00000000000579c3 */ /* 0x000e620000008800 */
[----:B------:R-:W-:-:S07]  /*02b0*/  UMOV UR4, 0x400 ;  /* 0x0000040000047882 */ /* 0x000fce0000000000 */
[----:B------:R-:W2:Y:S01]  /*02c0*/  LDC.64 R2, c[0x0][0x388] ;  /* 0x0000e200ff027b82 */ /* 0x000ea20000000a00 */
[----:B-1----:R-:W-:Y:S01]  /*02d0*/  ULEA UR4, UR5, UR4, 0x18 ;  /* 0x0000000405047291 */ /* 0x002fe2000f8ec0ff */
[----:B--2---:R-:W-:-:S08]  /*02e0*/  IMAD.WIDE.U32 R2, R11, 0x4, R2 ;  /* 0x000000040b027825 */ /* 0x004fd000078e0002 */
[----:B------:R-:W1:Y:S04]  /*02f0*/  LDS R5, [UR4] ;  /* 0x00000004ff057984 */ /* 0x000e680008000800 */
[----:B-1----:R-:W-:Y:S01]  /*0300*/  STG.E desc[UR6][R2.64], R5 ;  /* 0x0000000502007986 */ /* 0x002fe2000c101906 */
[----:B------:R-:W-:Y:S05]  /*0310*/  EXIT ;  /* 0x000000000000794d */ /* 0x000fea0003800000 */
.L_x_7:
        /* <DEDUP_REMOVED lines=14> */
.L_x_9:


//--------------------- .nv.shared._Z20scan_blelloch_kernelPKfPfi --------------------------
	.section	.nv.shared._Z20scan_blelloch_kernelPKfPfi,"aw",@nobits
	.sectionflags	@""
	.align	16
	.zero		1024


//--------------------- .nv.shared.reserved.0     --------------------------
	.section	.nv.shared.reserved.0,"aw",@nobits
	.weak		__nv_reservedSMEM_offset_0_alias
	.size		__nv_reservedSMEM_offset_0_alias, 0, 64
	.other		__nv_reservedSMEM_offset_0_alias,@"STO_CUDA_RESERVED_SHARED STV_DEFAULT"
__nv_reservedSMEM_offset_0_alias:
	.zero		0
	.zero		64


//--------------------- .nv.shared._Z17reduce_sum_kernelPKfPfi --------------------------
	.section	.nv.shared._Z17reduce_sum_kernelPKfPfi,"aw",@nobits
	.sectionflags	@""
	.align	16
	.zero		1024


//--------------------- .nv.constant0._Z20scan_blelloch_kernelPKfPfi --------------------------
	.section	.nv.constant0._Z20scan_blelloch_kernelPKfPfi,"a",@progbits
	.sectionflags	@""
	.align	4
.nv.constant0._Z20scan_blelloch_kernelPKfPfi:
	.zero		916


//--------------------- .nv.constant0._Z17reduce_sum_kernelPKfPfi --------------------------
	.section	.nv.constant0._Z17reduce_sum_kernelPKfPfi,"a",@progbits
	.sectionflags	@""
	.align	4
.nv.constant0._Z17reduce_sum_kernelPKfPfi:
	.zero		916


//--------------------- SYMBOLS --------------------------

	.type		.nv.reservedSmem.offset0,@object
	.size		.nv.reservedSmem.offset0,0x4
	.type		.nv.reservedSmem.cap,@object
	.size		.nv.reservedSmem.cap,0x4
